//
// Generated by NVIDIA NVVM Compiler
//
// Compiler Build ID: CL-36424714
// Cuda compilation tools, release 13.0, V13.0.88
// Based on NVVM 20.0.0
//

.version 9.0
.target sm_100
.address_size 64

	// .globl	_Z11definitionsPiPjPy

.visible .entry _Z11definitionsPiPjPy(
	.param .u64 .ptr .align 1 _Z11definitionsPiPjPy_param_0,
	.param .u64 .ptr .align 1 _Z11definitionsPiPjPy_param_1,
	.param .u64 .ptr .align 1 _Z11definitionsPiPjPy_param_2
)
{
	.reg .b32 	%r<3>;
	.reg .b64 	%rd<8>;

	ld.param.u64 	%rd1, [_Z11definitionsPiPjPy_param_0];
	ld.param.u64 	%rd2, [_Z11definitionsPiPjPy_param_1];
	ld.param.u64 	%rd3, [_Z11definitionsPiPjPy_param_2];
	cvta.to.global.u64 	%rd4, %rd3;
	cvta.to.global.u64 	%rd5, %rd2;
	cvta.to.global.u64 	%rd6, %rd1;
	atom.global.or.b32 	%r1, [%rd6], 10;
	atom.global.or.b32 	%r2, [%rd5], 7;
	atom.global.or.b64 	%rd7, [%rd4], 5;
	ret;

}


// ===== COMPILED SASS (sm_100) =====

	.target	sm_100

	.elftype	@"ET_EXEC"


//--------------------- .note.nv.tkinfo           --------------------------
	.section	.note.nv.tkinfo,"",@"SHT_NOTE"
	.sectionflags	@"SHF_NOTE_NV_TKINFO"
	.tkinfo
        /*0018*/ 	.word	0x00000002
        /*0030*/ 	.string	""
        /*0030*/ 	.string	"ptxas"
        /*0030*/ 	.string	"Cuda compilation tools, release 13.0, V13.0.88"
        /*0030*/ 	.string	"Build cuda_13.0.r13.0/compiler.36424714_0"
        /*0030*/ 	.string	"-arch sm_100 -m 64 "



//--------------------- .note.nv.cuinfo           --------------------------
	.section	.note.nv.cuinfo,"",@"SHT_NOTE"
	.sectionflags	@"SHF_NOTE_NV_CUINFO"
        /*0018*/ 	.short	0x0002
        /*001a*/ 	.short	0x0064
        /*001c*/ 	.short	0x0082
	.zero		2


//--------------------- .nv.info                  --------------------------
	.section	.nv.info,"",@"SHT_CUDA_INFO"
	.align	4


	//----- nvinfo : EIATTR_REGCOUNT
	.align		4
        /*0000*/ 	.byte	0x04, 0x2f
        /*0002*/ 	.short	(.L_1 - .L_0)
	.align		4
.L_0:
        /*0004*/ 	.word	index@(_Z11definitionsPiPjPy)
        /*0008*/ 	.word	0x00000010


	//----- nvinfo : EIATTR_FRAME_SIZE
	.align		4
.L_1:
        /*000c*/ 	.byte	0x04, 0x11
        /*000e*/ 	.short	(.L_3 - .L_2)
	.align		4
.L_2:
        /*0010*/ 	.word	index@(_Z11definitionsPiPjPy)
        /*0014*/ 	.word	0x00000000


	//----- nvinfo : EIATTR_MIN_STACK_SIZE
	.align		4
.L_3:
        /*0018*/ 	.byte	0x04, 0x12
        /*001a*/ 	.short	(.L_5 - .L_4)
	.align		4
.L_4:
        /*001c*/ 	.word	index@(_Z11definitionsPiPjPy)
        /*0020*/ 	.word	0x00000000
.L_5:


//--------------------- .nv.compat                --------------------------
	.section	.nv.compat,"",@"SHT_CUDA_COMPAT_INFO"
	.align	4
        /*0000*/ 	.byte	0x02, 0x09, 0x00, 0x00, 0x02, 0x02, 0x01, 0x00, 0x02, 0x05, 0x05, 0x00, 0x03, 0x07, 0x01, 0x01
        /*0010*/ 	.byte	0x02, 0x03, 0x00, 0x00, 0x02, 0x06, 0x01, 0x00, 0x04, 0x0b, 0x08, 0x00, 0x09, 0x00, 0x00, 0x00
        /*0020*/ 	.byte	0x00, 0x00, 0x00, 0x00


//--------------------- .nv.info._Z11definitionsPiPjPy --------------------------
	.section	.nv.info._Z11definitionsPiPjPy,"",@"SHT_CUDA_INFO"
	.sectionflags	@""
	.align	4


	//----- nvinfo : EIATTR_CUDA_API_VERSION
	.align		4
        /*0000*/ 	.byte	0x04, 0x37
        /*0002*/ 	.short	(.L_7 - .L_6)
.L_6:
        /*0004*/ 	.word	0x00000082


	//----- nvinfo : EIATTR_KPARAM_INFO
	.align		4
.L_7:
        /*0008*/ 	.byte	0x04, 0x17
        /*000a*/ 	.short	(.L_9 - .L_8)
.L_8:
        /*000c*/ 	.word	0x00000000
        /*0010*/ 	.short	0x0002
        /*0012*/ 	.short	0x0010
        /*0014*/ 	.byte	0x00, 0xf5, 0x21, 0x00


	//----- nvinfo : EIATTR_KPARAM_INFO
	.align		4
.L_9:
        /*0018*/ 	.byte	0x04, 0x17
        /*001a*/ 	.short	(.L_11 - .L_10)
.L_10:
        /*001c*/ 	.word	0x00000000
        /*0020*/ 	.short	0x0001
        /*0022*/ 	.short	0x0008
        /*0024*/ 	.byte	0x00, 0xf5, 0x21, 0x00


	//----- nvinfo : EIATTR_KPARAM_INFO
	.align		4
.L_11:
        /*0028*/ 	.byte	0x04, 0x17
        /*002a*/ 	.short	(.L_13 - .L_12)
.L_12:
        /*002c*/ 	.word	0x00000000
        /*0030*/ 	.short	0x0000
        /*0032*/ 	.short	0x0000
        /*0034*/ 	.byte	0x00, 0xf5, 0x21, 0x00


	//----- nvinfo : EIATTR_SPARSE_MMA_MASK
	.align		4
.L_13:
        /*0038*/ 	.byte	0x03, 0x50
        /*003a*/ 	.short	0x0000


	//----- nvinfo : EIATTR_MAXREG_COUNT
	.align		4
        /*003c*/ 	.byte	0x03, 0x1b
        /*003e*/ 	.short	0x00ff


	//----- nvinfo : EIATTR_MERCURY_ISA_VERSION
	.align		4
        /*0040*/ 	.byte	0x03, 0x5f
        /*0042*/ 	.short	0x0101


	//----- nvinfo : EIATTR_INT_WARP_WIDE_INSTR_OFFSETS
	.align		4
        /*0044*/ 	.byte	0x04, 0x31
        /*0046*/ 	.short	(.L_15 - .L_14)


	//   ....[0]....
.L_14:
        /*0048*/ 	.word	0x00000050


	//   ....[1]....
        /*004c*/ 	.word	0x00000060


	//   ....[2]....
        /*0050*/ 	.word	0x000000b0


	//----- nvinfo : EIATTR_VRC_CTA_INIT_COUNT
	.align		4
.L_15:
        /*0054*/ 	.byte	0x02, 0x4a
	.zero		1
	.zero		1


	//----- nvinfo : EIATTR_EXIT_INSTR_OFFSETS
	.align		4
        /*0058*/ 	.byte	0x04, 0x1c
        /*005a*/ 	.short	(.L_17 - .L_16)


	//   ....[0]....
.L_16:
        /*005c*/ 	.word	0x00000140


	//----- nvinfo : EIATTR_CBANK_PARAM_SIZE
	.align		4
.L_17:
        /*0060*/ 	.byte	0x03, 0x19
        /*0062*/ 	.short	0x0018


	//----- nvinfo : EIATTR_PARAM_CBANK
	.align		4
        /*0064*/ 	.byte	0x04, 0x0a
        /*0066*/ 	.short	(.L_19 - .L_18)
	.align		4
.L_18:
        /*0068*/ 	.word	index@(.nv.constant0._Z11definitionsPiPjPy)
        /*006c*/ 	.short	0x0380
        /*006e*/ 	.short	0x0018


	//----- nvinfo : EIATTR_SW_WAR
	.align		4
.L_19:
        /*0070*/ 	.byte	0x04, 0x36
        /*0072*/ 	.short	(.L_21 - .L_20)
.L_20:
        /*0074*/ 	.word	0x00000008
.L_21:


//--------------------- .nv.callgraph             --------------------------
	.section	.nv.callgraph,"",@"SHT_CUDA_CALLGRAPH"
	.align	4
	.sectionentsize	8
	.align		4
        /*0000*/ 	.word	0x00000000
	.align		4
        /*0004*/ 	.word	0xffffffff
	.align		4
        /*0008*/ 	.word	0x00000000
	.align		4
        /*000c*/ 	.word	0xfffffffe
	.align		4
        /*0010*/ 	.word	0x00000000
	.align		4
        /*0014*/ 	.word	0xfffffffd
	.align		4
        /*0018*/ 	.word	0x00000000
	.align		4
        /*001c*/ 	.word	0xfffffffc


//--------------------- .text._Z11definitionsPiPjPy --------------------------
	.section	.text._Z11definitionsPiPjPy,"ax",@progbits
	.align	128
        .global         _Z11definitionsPiPjPy
        .type           _Z11definitionsPiPjPy,@function
        .size           _Z11definitionsPiPjPy,(.L_x_1 - _Z11definitionsPiPjPy)
        .other          _Z11definitionsPiPjPy,@"STO_CUDA_ENTRY STV_DEFAULT"
_Z11definitionsPiPjPy:
.text._Z11definitionsPiPjPy:
[----:B------:R-:W-:Y:S01]  /*0000*/  LDC R1, c[0x0][0x37c] ;  /* 0x0000df00ff017b82 */ /* 0x000fe20000000800 */
[----:B------:R-:W0:Y:S01]  /*0010*/  S2R R8, SR_LANEID ;  /* 0x0000000000087919 */ /* 0x000e220000000000 */
[----:B------:R-:W-:-:S06]  /*0020*/  IMAD.MOV.U32 R0, RZ, RZ, 0xa ;  /* 0x0000000aff007424 */ /* 0x000fcc00078e00ff */
[----:B------:R-:W1:Y:S01]  /*0030*/  LDC.64 R2, c[0x0][0x380] ;  /* 0x0000e000ff027b82 */ /* 0x000e620000000a00 */
[----:B------:R-:W-:Y:S01]  /*0040*/  IMAD.MOV.U32 R10, RZ, RZ, 0x7 ;  /* 0x00000007ff0a7424 */ /* 0x000fe200078e00ff */
[----:B------:R-:W-:-:S06]  /*0050*/  VOTEU.ANY UR4, UPT, PT ;  /* 0x0000000000047886 */ /* 0x000fcc00038e0100 */
[----:B------:R-:W2:Y:S01]  /*0060*/  REDUX.OR UR5, R0 ;  /* 0x00000000000573c4 */ /* 0x000ea20000004000 */
[----:B------:R-:W-:Y:S01]  /*0070*/  UFLO.U32 UR4, UR4 ;  /* 0x00000004000472bd */ /* 0x000fe200080e0000 */
[----:B------:R-:W-:Y:S01]  /*0080*/  MOV R9, 0x0 ;  /* 0x0000000000097802 */ /* 0x000fe20000000f00 */
[----:B------:R-:W1:Y:S05]  /*0090*/  LDCU.64 UR6, c[0x0][0x358] ;  /* 0x00006b00ff0677ac */ /* 0x000e6a0008000a00 */
[----:B------:R-:W3:Y:S08]  /*00a0*/  LDC.64 R4, c[0x0][0x388] ;  /* 0x0000e200ff047b82 */ /* 0x000ef00000000a00 */
[----:B------:R-:W4:Y:S08]  /*00b0*/  REDUX.OR UR8, R10 ;  /* 0x000000000a0873c4 */ /* 0x000f300000004000 */
[----:B------:R-:W5:Y:S01]  /*00c0*/  LDC.64 R6, c[0x0][0x390] ;  /* 0x0000e400ff067b82 */ /* 0x000f620000000a00 */
[----:B--2---:R-:W-:-:S02]  /*00d0*/  MOV R11, UR5 ;  /* 0x00000005000b7c02 */ /* 0x004fc40008000f00 */
[----:B0-----:R-:W-:Y:S01]  /*00e0*/  ISETP.EQ.U32.AND P0, PT, R8, UR4, PT ;  /* 0x0000000408007c0c */ /* 0x001fe2000bf02070 */
[----:B------:R-:W-:Y:S02]  /*00f0*/  HFMA2 R8, -RZ, RZ, 0, 2.98023223876953125e-07 ;  /* 0x00000005ff087431 */ /* 0x000fe400000001ff */
[----:B----4-:R-:W-:-:S10]  /*0100*/  IMAD.U32 R13, RZ, RZ, UR8 ;  /* 0x00000008ff0d7e24 */ /* 0x010fd4000f8e00ff */
[----:B-1----:R-:W-:Y:S04]  /*0110*/  @P0 REDG.E.OR.STRONG.GPU desc[UR6][R2.64], R11 ;  /* 0x0000000b0200098e */ /* 0x002fe8000f12e106 */
[----:B---3--:R-:W-:Y:S04]  /*0120*/  @P0 REDG.E.OR.STRONG.GPU desc[UR6][R4.64], R13 ;  /* 0x0000000d0400098e */ /* 0x008fe8000f12e106 */
[----:B-----5:R-:W-:Y:S01]  /*0130*/  REDG.E.OR.64.STRONG.GPU desc[UR6][R6.64], R8 ;  /* 0x000000080600798e */ /* 0x020fe2000f12e506 */
[----:B------:R-:W-:Y:S05]  /*0140*/  EXIT ;  /* 0x000000000000794d */ /* 0x000fea0003800000 */
.L_x_0:
[----:B------:R-:W-:-:S00]  /*0150*/  BRA `(.L_x_0) ;  /* 0xfffffffc00fc7947 */ /* 0x000fc0000383ffff */
[----:B------:R-:W-:-:S00]  /*0160*/  NOP ;  /* 0x0000000000007918 */ /* 0x000fc00000000000 */
        /* <DEDUP_REMOVED lines=9> */
.L_x_1:


//--------------------- .nv.shared.reserved.0     --------------------------
	.section	.nv.shared.reserved.0,"aw",@nobits
	.weak		__nv_reservedSMEM_offset_0_alias
	.size		__nv_reservedSMEM_offset_0_alias, 0, 64
	.other		__nv_reservedSMEM_offset_0_alias,@"STO_CUDA_RESERVED_SHARED STV_DEFAULT"
__nv_reservedSMEM_offset_0_alias:
	.zero		0
	.zero		64


//--------------------- .nv.constant0._Z11definitionsPiPjPy --------------------------
	.section	.nv.constant0._Z11definitionsPiPjPy,"a",@progbits
	.sectionflags	@""
	.align	4
.nv.constant0._Z11definitionsPiPjPy:
	.zero		920


//--------------------- SYMBOLS --------------------------

	.type		.nv.reservedSmem.offset0,@object
	.size		.nv.reservedSmem.offset0,0x4
